//
// Generated by NVIDIA NVVM Compiler
//
// Compiler Build ID: CL-36424714
// Cuda compilation tools, release 13.0, V13.0.88
// Based on NVVM 20.0.0
//

.version 9.0
.target sm_100
.address_size 64

	// .globl	_Z17ConvolutionKernelPfS_PKfi
// _ZZ17ConvolutionKernelPfS_PKfiE4n_ds has been demoted

.visible .entry _Z17ConvolutionKernelPfS_PKfi(
	.param .u64 .ptr .align 1 _Z17ConvolutionKernelPfS_PKfi_param_0,
	.param .u64 .ptr .align 1 _Z17ConvolutionKernelPfS_PKfi_param_1,
	.param .u64 .ptr .align 1 _Z17ConvolutionKernelPfS_PKfi_param_2,
	.param .u32 _Z17ConvolutionKernelPfS_PKfi_param_3
)
{
	.reg .pred 	%p<10>;
	.reg .b32 	%r<24>;
	.reg .b32 	%f<50>;
	.reg .b64 	%rd<14>;
	// demoted variable
	.shared .align 4 .b8 _ZZ17ConvolutionKernelPfS_PKfiE4n_ds[8836];
	ld.param.u64 	%rd1, [_Z17ConvolutionKernelPfS_PKfi_param_0];
	ld.param.u64 	%rd2, [_Z17ConvolutionKernelPfS_PKfi_param_1];
	ld.param.u64 	%rd3, [_Z17ConvolutionKernelPfS_PKfi_param_2];
	ld.param.u32 	%r8, [_Z17ConvolutionKernelPfS_PKfi_param_3];
	mov.u32 	%r1, %tid.x;
	mov.u32 	%r2, %tid.y;
	mov.u32 	%r9, %ctaid.y;
	shl.b32 	%r10, %r9, 5;
	add.s32 	%r11, %r10, %r2;
	mov.u32 	%r12, %ctaid.x;
	shl.b32 	%r13, %r12, 5;
	add.s32 	%r14, %r13, %r1;
	add.s32 	%r5, %r11, -2;
	add.s32 	%r15, %r14, -2;
	setp.lt.u32 	%p1, %r11, 2;
	setp.ge.s32 	%p2, %r5, %r8;
	or.pred  	%p3, %p1, %p2;
	setp.lt.s32 	%p4, %r14, 2;
	or.pred  	%p5, %p4, %p3;
	setp.ge.s32 	%p6, %r15, %r8;
	mov.u32 	%r16, _ZZ17ConvolutionKernelPfS_PKfiE4n_ds;
	mad.lo.s32 	%r17, %r2, 188, %r16;
	shl.b32 	%r18, %r1, 2;
	add.s32 	%r6, %r17, %r18;
	or.pred  	%p7, %p5, %p6;
	@%p7 bra 	$L__BB0_2;
	cvta.to.global.u64 	%rd4, %rd1;
	mul.lo.s32 	%r19, %r8, %r5;
	cvt.s64.s32 	%rd5, %r19;
	cvt.u64.u32 	%rd6, %r14;
	add.s64 	%rd7, %rd5, %rd6;
	shl.b64 	%rd8, %rd7, 2;
	add.s64 	%rd9, %rd4, %rd8;
	ld.global.f32 	%f2, [%rd9+-8];
	st.shared.f32 	[%r6], %f2;
$L__BB0_2:
	bar.sync 	0;
	or.b32  	%r20, %r2, %r1;
	and.b32  	%r21, %r20, 992;
	setp.ne.s32 	%p8, %r21, 0;
	@%p8 bra 	$L__BB0_5;
	cvta.to.global.u64 	%rd10, %rd3;
	ld.global.f32 	%f3, [%rd10];
	ld.shared.f32 	%f4, [%r6];
	fma.rn.f32 	%f5, %f3, %f4, 0f00000000;
	ld.global.f32 	%f6, [%rd10+4];
	ld.shared.f32 	%f7, [%r6+4];
	fma.rn.f32 	%f8, %f6, %f7, %f5;
	ld.global.f32 	%f9, [%rd10+8];
	ld.shared.f32 	%f10, [%r6+8];
	fma.rn.f32 	%f11, %f9, %f10, %f8;
	ld.global.f32 	%f12, [%rd10+12];
	ld.shared.f32 	%f13, [%r6+12];
	fma.rn.f32 	%f14, %f12, %f13, %f11;
	ld.global.f32 	%f15, [%rd10+16];
	ld.shared.f32 	%f16, [%r6+188];
	fma.rn.f32 	%f17, %f15, %f16, %f14;
	ld.global.f32 	%f18, [%rd10+20];
	ld.shared.f32 	%f19, [%r6+192];
	fma.rn.f32 	%f20, %f18, %f19, %f17;
	ld.global.f32 	%f21, [%rd10+24];
	ld.shared.f32 	%f22, [%r6+196];
	fma.rn.f32 	%f23, %f21, %f22, %f20;
	ld.global.f32 	%f24, [%rd10+28];
	ld.shared.f32 	%f25, [%r6+200];
	fma.rn.f32 	%f26, %f24, %f25, %f23;
	ld.global.f32 	%f27, [%rd10+32];
	ld.shared.f32 	%f28, [%r6+376];
	fma.rn.f32 	%f29, %f27, %f28, %f26;
	ld.global.f32 	%f30, [%rd10+36];
	ld.shared.f32 	%f31, [%r6+380];
	fma.rn.f32 	%f32, %f30, %f31, %f29;
	ld.global.f32 	%f33, [%rd10+40];
	ld.shared.f32 	%f34, [%r6+384];
	fma.rn.f32 	%f35, %f33, %f34, %f32;
	ld.global.f32 	%f36, [%rd10+44];
	ld.shared.f32 	%f37, [%r6+388];
	fma.rn.f32 	%f38, %f36, %f37, %f35;
	ld.global.f32 	%f39, [%rd10+48];
	ld.shared.f32 	%f40, [%r6+564];
	fma.rn.f32 	%f41, %f39, %f40, %f38;
	ld.global.f32 	%f42, [%rd10+52];
	ld.shared.f32 	%f43, [%r6+568];
	fma.rn.f32 	%f44, %f42, %f43, %f41;
	ld.global.f32 	%f45, [%rd10+56];
	ld.shared.f32 	%f46, [%r6+572];
	fma.rn.f32 	%f47, %f45, %f46, %f44;
	ld.global.f32 	%f48, [%rd10+60];
	ld.shared.f32 	%f49, [%r6+576];
	fma.rn.f32 	%f1, %f48, %f49, %f47;
	max.s32 	%r22, %r11, %r14;
	setp.ge.s32 	%p9, %r22, %r8;
	@%p9 bra 	$L__BB0_5;
	mad.lo.s32 	%r23, %r8, %r11, %r14;
	cvta.to.global.u64 	%rd11, %rd2;
	mul.wide.s32 	%rd12, %r23, 4;
	add.s64 	%rd13, %rd11, %rd12;
	st.global.f32 	[%rd13], %f1;
$L__BB0_5:
	ret;

}


// ===== COMPILED SASS (sm_100) =====

	.target	sm_100

	.elftype	@"ET_EXEC"


//--------------------- .note.nv.tkinfo           --------------------------
	.section	.note.nv.tkinfo,"",@"SHT_NOTE"
	.sectionflags	@"SHF_NOTE_NV_TKINFO"
	.tkinfo
        /*0018*/ 	.word	0x00000002
        /*0030*/ 	.string	""
        /*0030*/ 	.string	"ptxas"
        /*0030*/ 	.string	"Cuda compilation tools, release 13.0, V13.0.88"
        /*0030*/ 	.string	"Build cuda_13.0.r13.0/compiler.36424714_0"
        /*0030*/ 	.string	"-arch sm_100 -m 64 "



//--------------------- .note.nv.cuinfo           --------------------------
	.section	.note.nv.cuinfo,"",@"SHT_NOTE"
	.sectionflags	@"SHF_NOTE_NV_CUINFO"
        /*0018*/ 	.short	0x0002
        /*001a*/ 	.short	0x0064
        /*001c*/ 	.short	0x0082
	.zero		2


//--------------------- .nv.info                  --------------------------
	.section	.nv.info,"",@"SHT_CUDA_INFO"
	.align	4


	//----- nvinfo : EIATTR_REGCOUNT
	.align		4
        /*0000*/ 	.byte	0x04, 0x2f
        /*0002*/ 	.short	(.L_1 - .L_0)
	.align		4
.L_0:
        /*0004*/ 	.word	index@(_Z17ConvolutionKernelPfS_PKfi)
        /*0008*/ 	.word	0x0000001e


	//----- nvinfo : EIATTR_FRAME_SIZE
	.align		4
.L_1:
        /*000c*/ 	.byte	0x04, 0x11
        /*000e*/ 	.short	(.L_3 - .L_2)
	.align		4
.L_2:
        /*0010*/ 	.word	index@(_Z17ConvolutionKernelPfS_PKfi)
        /*0014*/ 	.word	0x00000000


	//----- nvinfo : EIATTR_MIN_STACK_SIZE
	.align		4
.L_3:
        /*0018*/ 	.byte	0x04, 0x12
        /*001a*/ 	.short	(.L_5 - .L_4)
	.align		4
.L_4:
        /*001c*/ 	.word	index@(_Z17ConvolutionKernelPfS_PKfi)
        /*0020*/ 	.word	0x00000000
.L_5:


//--------------------- .nv.compat                --------------------------
	.section	.nv.compat,"",@"SHT_CUDA_COMPAT_INFO"
	.align	4
        /*0000*/ 	.byte	0x02, 0x09, 0x00, 0x00, 0x02, 0x02, 0x01, 0x00, 0x02, 0x05, 0x05, 0x00, 0x03, 0x07, 0x01, 0x01
        /*0010*/ 	.byte	0x02, 0x03, 0x00, 0x00, 0x02, 0x06, 0x01, 0x00, 0x04, 0x0b, 0x08, 0x00, 0x09, 0x00, 0x00, 0x00
        /*0020*/ 	.byte	0x00, 0x00, 0x00, 0x00


//--------------------- .nv.info._Z17ConvolutionKernelPfS_PKfi --------------------------
	.section	.nv.info._Z17ConvolutionKernelPfS_PKfi,"",@"SHT_CUDA_INFO"
	.sectionflags	@""
	.align	4


	//----- nvinfo : EIATTR_CUDA_API_VERSION
	.align		4
        /*0000*/ 	.byte	0x04, 0x37
        /*0002*/ 	.short	(.L_7 - .L_6)
.L_6:
        /*0004*/ 	.word	0x00000082


	//----- nvinfo : EIATTR_KPARAM_INFO
	.align		4
.L_7:
        /*0008*/ 	.byte	0x04, 0x17
        /*000a*/ 	.short	(.L_9 - .L_8)
.L_8:
        /*000c*/ 	.word	0x00000000
        /*0010*/ 	.short	0x0003
        /*0012*/ 	.short	0x0018
        /*0014*/ 	.byte	0x00, 0xf0, 0x11, 0x00


	//----- nvinfo : EIATTR_KPARAM_INFO
	.align		4
.L_9:
        /*0018*/ 	.byte	0x04, 0x17
        /*001a*/ 	.short	(.L_11 - .L_10)
.L_10:
        /*001c*/ 	.word	0x00000000
        /*0020*/ 	.short	0x0002
        /*0022*/ 	.short	0x0010
        /*0024*/ 	.byte	0x00, 0xf5, 0x21, 0x00


	//----- nvinfo : EIATTR_KPARAM_INFO
	.align		4
.L_11:
        /*0028*/ 	.byte	0x04, 0x17
        /*002a*/ 	.short	(.L_13 - .L_12)
.L_12:
        /*002c*/ 	.word	0x00000000
        /*0030*/ 	.short	0x0001
        /*0032*/ 	.short	0x0008
        /*0034*/ 	.byte	0x00, 0xf5, 0x21, 0x00


	//----- nvinfo : EIATTR_KPARAM_INFO
	.align		4
.L_13:
        /*0038*/ 	.byte	0x04, 0x17
        /*003a*/ 	.short	(.L_15 - .L_14)
.L_14:
        /*003c*/ 	.word	0x00000000
        /*0040*/ 	.short	0x0000
        /*0042*/ 	.short	0x0000
        /*0044*/ 	.byte	0x00, 0xf5, 0x21, 0x00


	//----- nvinfo : EIATTR_SPARSE_MMA_MASK
	.align		4
.L_15:
        /*0048*/ 	.byte	0x03, 0x50
        /*004a*/ 	.short	0x0000


	//----- nvinfo : EIATTR_MAXREG_COUNT
	.align		4
        /*004c*/ 	.byte	0x03, 0x1b
        /*004e*/ 	.short	0x00ff


	//----- nvinfo : EIATTR_NUM_BARRIERS
	.align		4
        /*0050*/ 	.byte	0x02, 0x4c
        /*0052*/ 	.byte	0x01
	.zero		1


	//----- nvinfo : EIATTR_MERCURY_ISA_VERSION
	.align		4
        /*0054*/ 	.byte	0x03, 0x5f
        /*0056*/ 	.short	0x0101


	//----- nvinfo : EIATTR_VRC_CTA_INIT_COUNT
	.align		4
        /*0058*/ 	.byte	0x02, 0x4a
	.zero		1
	.zero		1


	//----- nvinfo : EIATTR_EXIT_INSTR_OFFSETS
	.align		4
        /*005c*/ 	.byte	0x04, 0x1c
        /*005e*/ 	.short	(.L_17 - .L_16)


	//   ....[0]....
.L_16:
        /*0060*/ 	.word	0x000001e0


	//   ....[1]....
        /*0064*/ 	.word	0x000004b0


	//   ....[2]....
        /*0068*/ 	.word	0x00000570


	//----- nvinfo : EIATTR_CBANK_PARAM_SIZE
	.align		4
.L_17:
        /*006c*/ 	.byte	0x03, 0x19
        /*006e*/ 	.short	0x001c


	//----- nvinfo : EIATTR_PARAM_CBANK
	.align		4
        /*0070*/ 	.byte	0x04, 0x0a
        /*0072*/ 	.short	(.L_19 - .L_18)
	.align		4
.L_18:
        /*0074*/ 	.word	index@(.nv.constant0._Z17ConvolutionKernelPfS_PKfi)
        /*0078*/ 	.short	0x0380
        /*007a*/ 	.short	0x001c


	//----- nvinfo : EIATTR_SW_WAR
	.align		4
.L_19:
        /*007c*/ 	.byte	0x04, 0x36
        /*007e*/ 	.short	(.L_21 - .L_20)
.L_20:
        /*0080*/ 	.word	0x00000008
.L_21:


//--------------------- .nv.callgraph             --------------------------
	.section	.nv.callgraph,"",@"SHT_CUDA_CALLGRAPH"
	.align	4
	.sectionentsize	8
	.align		4
        /*0000*/ 	.word	0x00000000
	.align		4
        /*0004*/ 	.word	0xffffffff
	.align		4
        /*0008*/ 	.word	0x00000000
	.align		4
        /*000c*/ 	.word	0xfffffffe
	.align		4
        /*0010*/ 	.word	0x00000000
	.align		4
        /*0014*/ 	.word	0xfffffffd
	.align		4
        /*0018*/ 	.word	0x00000000
	.align		4
        /*001c*/ 	.word	0xfffffffc


//--------------------- .text._Z17ConvolutionKernelPfS_PKfi --------------------------
	.section	.text._Z17ConvolutionKernelPfS_PKfi,"ax",@progbits
	.align	128
        .global         _Z17ConvolutionKernelPfS_PKfi
        .type           _Z17ConvolutionKernelPfS_PKfi,@function
        .size           _Z17ConvolutionKernelPfS_PKfi,(.L_x_1 - _Z17ConvolutionKernelPfS_PKfi)
        .other          _Z17ConvolutionKernelPfS_PKfi,@"STO_CUDA_ENTRY STV_DEFAULT"
_Z17ConvolutionKernelPfS_PKfi:
.text._Z17ConvolutionKernelPfS_PKfi:
[----:B------:R-:W-:Y:S01]  /*0000*/  LDC R1, c[0x0][0x37c] ;  /* 0x0000df00ff017b82 */ /* 0x000fe20000000800 */
[----:B------:R-:W0:Y:S01]  /*0010*/  S2R R6, SR_TID.Y ;  /* 0x0000000000067919 */ /* 0x000e220000002200 */
[----:B------:R-:W1:Y:S01]  /*0020*/  LDCU UR6, c[0x0][0x398] ;  /* 0x00007300ff0677ac */ /* 0x000e620008000800 */
[----:B------:R-:W0:Y:S01]  /*0030*/  S2R R3, SR_CTAID.Y ;  /* 0x0000000000037919 */ /* 0x000e220000002600 */
[----:B------:R-:W2:Y:S01]  /*0040*/  LDCU.64 UR4, c[0x0][0x358] ;  /* 0x00006b00ff0477ac */ /* 0x000ea20008000a00 */
[----:B------:R-:W3:Y:S01]  /*0050*/  S2R R13, SR_TID.X ;  /* 0x00000000000d7919 */ /* 0x000ee20000002100 */
[----:B------:R-:W3:Y:S01]  /*0060*/  S2R R2, SR_CTAID.X ;  /* 0x0000000000027919 */ /* 0x000ee20000002500 */
[----:B0-----:R-:W-:-:S04]  /*0070*/  LEA R4, R3, R6, 0x5 ;  /* 0x0000000603047211 */ /* 0x001fc800078e28ff */
[----:B------:R-:W-:-:S04]  /*0080*/  IADD3 R0, PT, PT, R4, -0x2, RZ ;  /* 0xfffffffe04007810 */ /* 0x000fc80007ffe0ff */
[----:B-1----:R-:W-:Y:S02]  /*0090*/  ISETP.GE.AND P0, PT, R0, UR6, PT ;  /* 0x0000000600007c0c */ /* 0x002fe4000bf06270 */
[----:B---3--:R-:W-:Y:S02]  /*00a0*/  LEA R5, R2, R13, 0x5 ;  /* 0x0000000d02057211 */ /* 0x008fe400078e28ff */
[----:B------:R-:W-:Y:S02]  /*00b0*/  ISETP.LT.U32.OR P0, PT, R4, 0x2, P0 ;  /* 0x000000020400780c */ /* 0x000fe40000701470 */
[C---:B------:R-:W-:Y:S02]  /*00c0*/  IADD3 R2, PT, PT, R5.reuse, -0x2, RZ ;  /* 0xfffffffe05027810 */ /* 0x040fe40007ffe0ff */
[----:B------:R-:W-:-:S04]  /*00d0*/  ISETP.LT.OR P0, PT, R5, 0x2, P0 ;  /* 0x000000020500780c */ /* 0x000fc80000701670 */
[----:B------:R-:W-:-:S13]  /*00e0*/  ISETP.GE.OR P0, PT, R2, UR6, P0 ;  /* 0x0000000602007c0c */ /* 0x000fda0008706670 */
[----:B------:R-:W0:Y:S01]  /*00f0*/  @!P0 LDC.64 R8, c[0x0][0x380] ;  /* 0x0000e000ff088b82 */ /* 0x000e220000000a00 */
[----:B------:R-:W-:-:S05]  /*0100*/  @!P0 IMAD R0, R0, UR6, RZ ;  /* 0x0000000600008c24 */ /* 0x000fca000f8e02ff */
[----:B------:R-:W-:-:S04]  /*0110*/  @!P0 IADD3 R3, P1, PT, R5, R0, RZ ;  /* 0x0000000005038210 */ /* 0x000fc80007f3e0ff */
[----:B------:R-:W-:Y:S02]  /*0120*/  @!P0 LEA.HI.X.SX32 R0, R0, RZ, 0x1, P1 ;  /* 0x000000ff00008211 */ /* 0x000fe400008f0eff */
[----:B0-----:R-:W-:-:S04]  /*0130*/  @!P0 LEA R2, P1, R3, R8, 0x2 ;  /* 0x0000000803028211 */ /* 0x001fc800078210ff */
[----:B------:R-:W-:-:S05]  /*0140*/  @!P0 LEA.HI.X R3, R3, R9, R0, 0x2, P1 ;  /* 0x0000000903038211 */ /* 0x000fca00008f1400 */
[----:B--2---:R-:W2:Y:S01]  /*0150*/  @!P0 LDG.E R2, desc[UR4][R2.64+-0x8] ;  /* 0xfffff80402028981 */ /* 0x004ea2000c1e1900 */
[----:B------:R-:W-:Y:S02]  /*0160*/  MOV R0, 0x400 ;  /* 0x0000040000007802 */ /* 0x000fe40000000f00 */
[----:B------:R-:W-:Y:S01]  /*0170*/  LOP3.LUT P1, RZ, R6, 0x3e0, R13, 0xc8, !PT ;  /* 0x000003e006ff7812 */ /* 0x000fe2000782c80d */
[----:B------:R-:W0:Y:S02]  /*0180*/  S2R R7, SR_CgaCtaId ;  /* 0x0000000000077919 */ /* 0x000e240000008800 */
[----:B0-----:R-:W-:-:S05]  /*0190*/  LEA R0, R7, R0, 0x18 ;  /* 0x0000000007007211 */ /* 0x001fca00078ec0ff */
[----:B------:R-:W-:-:S05]  /*01a0*/  IMAD R0, R6, 0xbc, R0 ;  /* 0x000000bc06007824 */ /* 0x000fca00078e0200 */
[----:B------:R-:W-:-:S05]  /*01b0*/  LEA R13, R13, R0, 0x2 ;  /* 0x000000000d0d7211 */ /* 0x000fca00078e10ff */
[----:B--2---:R0:W-:Y:S01]  /*01c0*/  @!P0 STS [R13], R2 ;  /* 0x000000020d008388 */ /* 0x0041e20000000800 */
[----:B------:R-:W-:Y:S06]  /*01d0*/  BAR.SYNC.DEFER_BLOCKING 0x0 ;  /* 0x0000000000007b1d */ /* 0x000fec0000010000 */
[----:B------:R-:W-:Y:S05]  /*01e0*/  @P1 EXIT ;  /* 0x000000000000194d */ /* 0x000fea0003800000 */
[----:B0-----:R-:W0:Y:S01]  /*01f0*/  LDC.64 R2, c[0x0][0x390] ;  /* 0x0000e400ff027b82 */ /* 0x001e220000000a00 */
[----:B------:R-:W1:Y:S04]  /*0200*/  LDS R21, [R13] ;  /* 0x000000000d157984 */ /* 0x000e680000000800 */
[----:B------:R-:W2:Y:S04]  /*0210*/  LDS R22, [R13+0x4] ;  /* 0x000004000d167984 */ /* 0x000ea80000000800 */
[----:B------:R-:W3:Y:S04]  /*0220*/  LDS R26, [R13+0x8] ;  /* 0x000008000d1a7984 */ /* 0x000ee80000000800 */
[----:B------:R-:W4:Y:S04]  /*0230*/  LDS R24, [R13+0xc] ;  /* 0x00000c000d187984 */ /* 0x000f280000000800 */
[----:B------:R-:W4:Y:S04]  /*0240*/  LDS R25, [R13+0xbc] ;  /* 0x0000bc000d197984 */ /* 0x000f280000000800 */
[----:B------:R-:W4:Y:S04]  /*0250*/  LDS R20, [R13+0xc0] ;  /* 0x0000c0000d147984 */ /* 0x000f280000000800 */
[----:B0-----:R-:W1:Y:S04]  /*0260*/  LDG.E R0, desc[UR4][R2.64] ;  /* 0x0000000402007981 */ /* 0x001e68000c1e1900 */
[----:B------:R-:W2:Y:S04]  /*0270*/  LDG.E R27, desc[UR4][R2.64+0x4] ;  /* 0x00000404021b7981 */ /* 0x000ea8000c1e1900 */
[----:B------:R-:W3:Y:S04]  /*0280*/  LDG.E R19, desc[UR4][R2.64+0x8] ;  /* 0x0000080402137981 */ /* 0x000ee8000c1e1900 */
[----:B------:R-:W4:Y:S04]  /*0290*/  LDG.E R23, desc[UR4][R2.64+0xc] ;  /* 0x00000c0402177981 */ /* 0x000f28000c1e1900 */
[----:B------:R-:W4:Y:S04]  /*02a0*/  LDG.E R14, desc[UR4][R2.64+0x10] ;  /* 0x00001004020e7981 */ /* 0x000f28000c1e1900 */
[----:B------:R-:W4:Y:S04]  /*02b0*/  LDG.E R15, desc[UR4][R2.64+0x14] ;  /* 0x00001404020f7981 */ /* 0x000f28000c1e1900 */
[----:B------:R-:W4:Y:S04]  /*02c0*/  LDG.E R16, desc[UR4][R2.64+0x18] ;  /* 0x0000180402107981 */ /* 0x000f28000c1e1900 */
[----:B------:R-:W4:Y:S04]  /*02d0*/  LDG.E R17, desc[UR4][R2.64+0x1c] ;  /* 0x00001c0402117981 */ /* 0x000f28000c1e1900 */
[----:B------:R-:W4:Y:S04]  /*02e0*/  LDG.E R18, desc[UR4][R2.64+0x20] ;  /* 0x0000200402127981 */ /* 0x000f28000c1e1900 */
[----:B------:R-:W5:Y:S04]  /*02f0*/  LDG.E R6, desc[UR4][R2.64+0x24] ;  /* 0x0000240402067981 */ /* 0x000f68000c1e1900 */
[----:B------:R-:W5:Y:S04]  /*0300*/  LDG.E R7, desc[UR4][R2.64+0x28] ;  /* 0x0000280402077981 */ /* 0x000f68000c1e1900 */
[----:B------:R-:W5:Y:S04]  /*0310*/  LDG.E R8, desc[UR4][R2.64+0x2c] ;  /* 0x00002c0402087981 */ /* 0x000f68000c1e1900 */
[----:B------:R-:W5:Y:S04]  /*0320*/  LDG.E R9, desc[UR4][R2.64+0x30] ;  /* 0x0000300402097981 */ /* 0x000f68000c1e1900 */
[----:B------:R-:W5:Y:S04]  /*0330*/  LDG.E R10, desc[UR4][R2.64+0x34] ;  /* 0x00003404020a7981 */ /* 0x000f68000c1e1900 */
[----:B------:R-:W5:Y:S04]  /*0340*/  LDG.E R11, desc[UR4][R2.64+0x38] ;  /* 0x00003804020b7981 */ /* 0x000f68000c1e1900 */
[----:B------:R0:W5:Y:S04]  /*0350*/  LDG.E R12, desc[UR4][R2.64+0x3c] ;  /* 0x00003c04020c7981 */ /* 0x000168000c1e1900 */
[----:B0-----:R-:W-:Y:S01]  /*0360*/  LDS R3, [R13+0x178] ;  /* 0x000178000d037984 */ /* 0x001fe20000000800 */
[----:B------:R-:W-:-:S04]  /*0370*/  VIMNMX R2, PT, PT, R4, R5, !PT ;  /* 0x0000000504027248 */ /* 0x000fc80007fe0100 */
[----:B------:R-:W-:Y:S01]  /*0380*/  ISETP.GE.AND P0, PT, R2, UR6, PT ;  /* 0x0000000602007c0c */ /* 0x000fe2000bf06270 */
[----:B-1----:R-:W-:Y:S02]  /*0390*/  FFMA R0, R0, R21, RZ ;  /* 0x0000001500007223 */ /* 0x002fe400000000ff */
[----:B------:R-:W0:Y:S02]  /*03a0*/  LDS R21, [R13+0xc4] ;  /* 0x0000c4000d157984 */ /* 0x000e240000000800 */
[----:B--2---:R-:W-:Y:S02]  /*03b0*/  FFMA R0, R27, R22, R0 ;  /* 0x000000161b007223 */ /* 0x004fe40000000000 */
[----:B------:R-:W1:Y:S02]  /*03c0*/  LDS R22, [R13+0xc8] ;  /* 0x0000c8000d167984 */ /* 0x000e640000000800 */
[----:B---3--:R-:W-:Y:S02]  /*03d0*/  FFMA R26, R19, R26, R0 ;  /* 0x0000001a131a7223 */ /* 0x008fe40000000000 */
[----:B------:R2:W3:Y:S02]  /*03e0*/  LDS R19, [R13+0x17c] ;  /* 0x00017c000d137984 */ /* 0x0004e40000000800 */
[----:B----4-:R-:W-:-:S02]  /*03f0*/  FFMA R27, R23, R24, R26 ;  /* 0x00000018171b7223 */ /* 0x010fc4000000001a */
[----:B------:R2:W4:Y:S02]  /*0400*/  LDS R0, [R13+0x180] ;  /* 0x000180000d007984 */ /* 0x0005240000000800 */
[----:B------:R-:W-:Y:S02]  /*0410*/  FFMA R14, R14, R25, R27 ;  /* 0x000000190e0e7223 */ /* 0x000fe4000000001b */
[----:B------:R2:W2:Y:S02]  /*0420*/  LDS R23, [R13+0x184] ;  /* 0x000184000d177984 */ /* 0x0004a40000000800 */
[----:B------:R-:W-:Y:S02]  /*0430*/  FFMA R15, R15, R20, R14 ;  /* 0x000000140f0f7223 */ /* 0x000fe4000000000e */
[----:B------:R0:W2:Y:S04]  /*0440*/  LDS R24, [R13+0x234] ;  /* 0x000234000d187984 */ /* 0x0000a80000000800 */
[----:B------:R0:W2:Y:S04]  /*0450*/  LDS R25, [R13+0x238] ;  /* 0x000238000d197984 */ /* 0x0000a80000000800 */
[----:B------:R0:W2:Y:S02]  /*0460*/  LDS R14, [R13+0x23c] ;  /* 0x00023c000d0e7984 */ /* 0x0000a40000000800 */
[----:B0-----:R-:W-:-:S02]  /*0470*/  FFMA R16, R16, R21, R15 ;  /* 0x0000001510107223 */ /* 0x001fc4000000000f */
[----:B------:R0:W0:Y:S02]  /*0480*/  LDS R15, [R13+0x240] ;  /* 0x000240000d0f7984 */ /* 0x0000240000000800 */
[----:B-1----:R-:W-:-:S04]  /*0490*/  FFMA R17, R17, R22, R16 ;  /* 0x0000001611117223 */ /* 0x002fc80000000010 */
[----:B------:R-:W-:Y:S01]  /*04a0*/  FFMA R17, R18, R3, R17 ;  /* 0x0000000312117223 */ /* 0x000fe20000000011 */
[----:B---3--:R-:W-:Y:S06]  /*04b0*/  @P0 EXIT ;  /* 0x000000000000094d */ /* 0x008fec0003800000 */
[----:B------:R-:W1:Y:S01]  /*04c0*/  LDC.64 R2, c[0x0][0x388] ;  /* 0x0000e200ff027b82 */ /* 0x000e620000000a00 */
[----:B-----5:R-:W-:Y:S01]  /*04d0*/  FFMA R6, R6, R19, R17 ;  /* 0x0000001306067223 */ /* 0x020fe20000000011 */
[----:B------:R-:W-:-:S03]  /*04e0*/  IMAD R5, R4, UR6, R5 ;  /* 0x0000000604057c24 */ /* 0x000fc6000f8e0205 */
[----:B----4-:R-:W-:-:S04]  /*04f0*/  FFMA R7, R7, R0, R6 ;  /* 0x0000000007077223 */ /* 0x010fc80000000006 */
[----:B--2---:R-:W-:-:S04]  /*0500*/  FFMA R8, R8, R23, R7 ;  /* 0x0000001708087223 */ /* 0x004fc80000000007 */
[----:B------:R-:W-:-:S04]  /*0510*/  FFMA R9, R9, R24, R8 ;  /* 0x0000001809097223 */ /* 0x000fc80000000008 */
[----:B------:R-:W-:-:S04]  /*0520*/  FFMA R10, R10, R25, R9 ;  /* 0x000000190a0a7223 */ /* 0x000fc80000000009 */
[----:B------:R-:W-:Y:S01]  /*0530*/  FFMA R11, R11, R14, R10 ;  /* 0x0000000e0b0b7223 */ /* 0x000fe2000000000a */
[----:B-1----:R-:W-:-:S04]  /*0540*/  IMAD.WIDE R2, R5, 0x4, R2 ;  /* 0x0000000405027825 */ /* 0x002fc800078e0202 */
[----:B0-----:R-:W-:-:S05]  /*0550*/  FFMA R11, R12, R15, R11 ;  /* 0x0000000f0c0b7223 */ /* 0x001fca000000000b */
[----:B------:R-:W-:Y:S01]  /*0560*/  STG.E desc[UR4][R2.64], R11 ;  /* 0x0000000b02007986 */ /* 0x000fe2000c101904 */
[----:B------:R-:W-:Y:S05]  /*0570*/  EXIT ;  /* 0x000000000000794d */ /* 0x000fea0003800000 */
.L_x_0:
[----:B------:R-:W-:-:S00]  /*0580*/  BRA `(.L_x_0) ;  /* 0xfffffffc00fc7947 */ /* 0x000fc0000383ffff */
[----:B------:R-:W-:-:S00]  /*0590*/  NOP ;  /* 0x0000000000007918 */ /* 0x000fc00000000000 */
        /* <DEDUP_REMOVED lines=14> */
.L_x_1:


//--------------------- .nv.shared._Z17ConvolutionKernelPfS_PKfi --------------------------
	.section	.nv.shared._Z17ConvolutionKernelPfS_PKfi,"aw",@nobits
	.sectionflags	@""
	.align	4
.nv.shared._Z17ConvolutionKernelPfS_PKfi:
	.zero		9860


//--------------------- .nv.shared.reserved.0     --------------------------
	.section	.nv.shared.reserved.0,"aw",@nobits
	.weak		__nv_reservedSMEM_offset_0_alias
	.size		__nv_reservedSMEM_offset_0_alias, 0, 64
	.other		__nv_reservedSMEM_offset_0_alias,@"STO_CUDA_RESERVED_SHARED STV_DEFAULT"
__nv_reservedSMEM_offset_0_alias:
	.zero		0
	.zero		64


//--------------------- .nv.constant0._Z17ConvolutionKernelPfS_PKfi --------------------------
	.section	.nv.constant0._Z17ConvolutionKernelPfS_PKfi,"a",@progbits
	.sectionflags	@""
	.align	4
.nv.constant0._Z17ConvolutionKernelPfS_PKfi:
	.zero		924


//--------------------- SYMBOLS --------------------------

	.type		.nv.reservedSmem.offset0,@object
	.size		.nv.reservedSmem.offset0,0x4
	.type		.nv.reservedSmem.cap,@object
	.size		.nv.reservedSmem.cap,0x4
